//
// Generated by NVIDIA NVVM Compiler
//
// Compiler Build ID: CL-36424714
// Cuda compilation tools, release 13.0, V13.0.88
// Based on NVVM 20.0.0
//

.version 9.0
.target sm_100
.address_size 64

	// .globl	_Z16sum_array_on_gpuPfS_S_

.visible .entry _Z16sum_array_on_gpuPfS_S_(
	.param .u64 .ptr .align 1 _Z16sum_array_on_gpuPfS_S__param_0,
	.param .u64 .ptr .align 1 _Z16sum_array_on_gpuPfS_S__param_1,
	.param .u64 .ptr .align 1 _Z16sum_array_on_gpuPfS_S__param_2
)
{
	.reg .b32 	%r<2>;
	.reg .b32 	%f<4>;
	.reg .b64 	%rd<11>;

	ld.param.u64 	%rd1, [_Z16sum_array_on_gpuPfS_S__param_0];
	ld.param.u64 	%rd2, [_Z16sum_array_on_gpuPfS_S__param_1];
	ld.param.u64 	%rd3, [_Z16sum_array_on_gpuPfS_S__param_2];
	cvta.to.global.u64 	%rd4, %rd3;
	cvta.to.global.u64 	%rd5, %rd2;
	cvta.to.global.u64 	%rd6, %rd1;
	mov.u32 	%r1, %tid.x;
	mul.wide.u32 	%rd7, %r1, 4;
	add.s64 	%rd8, %rd6, %rd7;
	ld.global.f32 	%f1, [%rd8];
	add.s64 	%rd9, %rd5, %rd7;
	ld.global.f32 	%f2, [%rd9];
	add.f32 	%f3, %f1, %f2;
	add.s64 	%rd10, %rd4, %rd7;
	st.global.f32 	[%rd10], %f3;
	ret;

}


// ===== COMPILED SASS (sm_100) =====

	.target	sm_100

	.elftype	@"ET_EXEC"


//--------------------- .note.nv.tkinfo           --------------------------
	.section	.note.nv.tkinfo,"",@"SHT_NOTE"
	.sectionflags	@"SHF_NOTE_NV_TKINFO"
	.tkinfo
        /*0018*/ 	.word	0x00000002
        /*0030*/ 	.string	""
        /*0030*/ 	.string	"ptxas"
        /*0030*/ 	.string	"Cuda compilation tools, release 13.0, V13.0.88"
        /*0030*/ 	.string	"Build cuda_13.0.r13.0/compiler.36424714_0"
        /*0030*/ 	.string	"-arch sm_100 -m 64 "



//--------------------- .note.nv.cuinfo           --------------------------
	.section	.note.nv.cuinfo,"",@"SHT_NOTE"
	.sectionflags	@"SHF_NOTE_NV_CUINFO"
        /*0018*/ 	.short	0x0002
        /*001a*/ 	.short	0x0064
        /*001c*/ 	.short	0x0082
	.zero		2


//--------------------- .nv.info                  --------------------------
	.section	.nv.info,"",@"SHT_CUDA_INFO"
	.align	4


	//----- nvinfo : EIATTR_REGCOUNT
	.align		4
        /*0000*/ 	.byte	0x04, 0x2f
        /*0002*/ 	.short	(.L_1 - .L_0)
	.align		4
.L_0:
        /*0004*/ 	.word	index@(_Z16sum_array_on_gpuPfS_S_)
        /*0008*/ 	.word	0x0000000c


	//----- nvinfo : EIATTR_FRAME_SIZE
	.align		4
.L_1:
        /*000c*/ 	.byte	0x04, 0x11
        /*000e*/ 	.short	(.L_3 - .L_2)
	.align		4
.L_2:
        /*0010*/ 	.word	index@(_Z16sum_array_on_gpuPfS_S_)
        /*0014*/ 	.word	0x00000000


	//----- nvinfo : EIATTR_MIN_STACK_SIZE
	.align		4
.L_3:
        /*0018*/ 	.byte	0x04, 0x12
        /*001a*/ 	.short	(.L_5 - .L_4)
	.align		4
.L_4:
        /*001c*/ 	.word	index@(_Z16sum_array_on_gpuPfS_S_)
        /*0020*/ 	.word	0x00000000
.L_5:


//--------------------- .nv.compat                --------------------------
	.section	.nv.compat,"",@"SHT_CUDA_COMPAT_INFO"
	.align	4
        /*0000*/ 	.byte	0x02, 0x09, 0x00, 0x00, 0x02, 0x02, 0x01, 0x00, 0x02, 0x05, 0x05, 0x00, 0x03, 0x07, 0x01, 0x01
        /*0010*/ 	.byte	0x02, 0x03, 0x00, 0x00, 0x02, 0x06, 0x01, 0x00, 0x04, 0x0b, 0x08, 0x00, 0x09, 0x00, 0x00, 0x00
        /*0020*/ 	.byte	0x00, 0x00, 0x00, 0x00


//--------------------- .nv.info._Z16sum_array_on_gpuPfS_S_ --------------------------
	.section	.nv.info._Z16sum_array_on_gpuPfS_S_,"",@"SHT_CUDA_INFO"
	.sectionflags	@""
	.align	4


	//----- nvinfo : EIATTR_CUDA_API_VERSION
	.align		4
        /*0000*/ 	.byte	0x04, 0x37
        /*0002*/ 	.short	(.L_7 - .L_6)
.L_6:
        /*0004*/ 	.word	0x00000082


	//----- nvinfo : EIATTR_KPARAM_INFO
	.align		4
.L_7:
        /*0008*/ 	.byte	0x04, 0x17
        /*000a*/ 	.short	(.L_9 - .L_8)
.L_8:
        /*000c*/ 	.word	0x00000000
        /*0010*/ 	.short	0x0002
        /*0012*/ 	.short	0x0010
        /*0014*/ 	.byte	0x00, 0xf5, 0x21, 0x00


	//----- nvinfo : EIATTR_KPARAM_INFO
	.align		4
.L_9:
        /*0018*/ 	.byte	0x04, 0x17
        /*001a*/ 	.short	(.L_11 - .L_10)
.L_10:
        /*001c*/ 	.word	0x00000000
        /*0020*/ 	.short	0x0001
        /*0022*/ 	.short	0x0008
        /*0024*/ 	.byte	0x00, 0xf5, 0x21, 0x00


	//----- nvinfo : EIATTR_KPARAM_INFO
	.align		4
.L_11:
        /*0028*/ 	.byte	0x04, 0x17
        /*002a*/ 	.short	(.L_13 - .L_12)
.L_12:
        /*002c*/ 	.word	0x00000000
        /*0030*/ 	.short	0x0000
        /*0032*/ 	.short	0x0000
        /*0034*/ 	.byte	0x00, 0xf5, 0x21, 0x00


	//----- nvinfo : EIATTR_SPARSE_MMA_MASK
	.align		4
.L_13:
        /*0038*/ 	.byte	0x03, 0x50
        /*003a*/ 	.short	0x0000


	//----- nvinfo : EIATTR_MAXREG_COUNT
	.align		4
        /*003c*/ 	.byte	0x03, 0x1b
        /*003e*/ 	.short	0x00ff


	//----- nvinfo : EIATTR_MERCURY_ISA_VERSION
	.align		4
        /*0040*/ 	.byte	0x03, 0x5f
        /*0042*/ 	.short	0x0101


	//----- nvinfo : EIATTR_VRC_CTA_INIT_COUNT
	.align		4
        /*0044*/ 	.byte	0x02, 0x4a
	.zero		1
	.zero		1


	//----- nvinfo : EIATTR_EXIT_INSTR_OFFSETS
	.align		4
        /*0048*/ 	.byte	0x04, 0x1c
        /*004a*/ 	.short	(.L_15 - .L_14)


	//   ....[0]....
.L_14:
        /*004c*/ 	.word	0x000000d0


	//----- nvinfo : EIATTR_CBANK_PARAM_SIZE
	.align		4
.L_15:
        /*0050*/ 	.byte	0x03, 0x19
        /*0052*/ 	.short	0x0018


	//----- nvinfo : EIATTR_PARAM_CBANK
	.align		4
        /*0054*/ 	.byte	0x04, 0x0a
        /*0056*/ 	.short	(.L_17 - .L_16)
	.align		4
.L_16:
        /*0058*/ 	.word	index@(.nv.constant0._Z16sum_array_on_gpuPfS_S_)
        /*005c*/ 	.short	0x0380
        /*005e*/ 	.short	0x0018


	//----- nvinfo : EIATTR_SW_WAR
	.align		4
.L_17:
        /*0060*/ 	.byte	0x04, 0x36
        /*0062*/ 	.short	(.L_19 - .L_18)
.L_18:
        /*0064*/ 	.word	0x00000008
.L_19:


//--------------------- .nv.callgraph             --------------------------
	.section	.nv.callgraph,"",@"SHT_CUDA_CALLGRAPH"
	.align	4
	.sectionentsize	8
	.align		4
        /*0000*/ 	.word	0x00000000
	.align		4
        /*0004*/ 	.word	0xffffffff
	.align		4
        /*0008*/ 	.word	0x00000000
	.align		4
        /*000c*/ 	.word	0xfffffffe
	.align		4
        /*0010*/ 	.word	0x00000000
	.align		4
        /*0014*/ 	.word	0xfffffffd
	.align		4
        /*0018*/ 	.word	0x00000000
	.align		4
        /*001c*/ 	.word	0xfffffffc


//--------------------- .text._Z16sum_array_on_gpuPfS_S_ --------------------------
	.section	.text._Z16sum_array_on_gpuPfS_S_,"ax",@progbits
	.align	128
        .global         _Z16sum_array_on_gpuPfS_S_
        .type           _Z16sum_array_on_gpuPfS_S_,@function
        .size           _Z16sum_array_on_gpuPfS_S_,(.L_x_1 - _Z16sum_array_on_gpuPfS_S_)
        .other          _Z16sum_array_on_gpuPfS_S_,@"STO_CUDA_ENTRY STV_DEFAULT"
_Z16sum_array_on_gpuPfS_S_:
.text._Z16sum_array_on_gpuPfS_S_:
[----:B------:R-:W-:Y:S01]  /*0000*/  LDC R1, c[0x0][0x37c] ;  /* 0x0000df00ff017b82 */ /* 0x000fe20000000800 */
[----:B------:R-:W0:Y:S07]  /*0010*/  S2R R9, SR_TID.X ;  /* 0x0000000000097919 */ /* 0x000e2e0000002100 */
[----:B------:R-:W0:Y:S01]  /*0020*/  LDC.64 R2, c[0x0][0x380] ;  /* 0x0000e000ff027b82 */ /* 0x000e220000000a00 */
[----:B------:R-:W1:Y:S07]  /*0030*/  LDCU.64 UR4, c[0x0][0x358] ;  /* 0x00006b00ff0477ac */ /* 0x000e6e0008000a00 */
[----:B------:R-:W2:Y:S08]  /*0040*/  LDC.64 R4, c[0x0][0x388] ;  /* 0x0000e200ff047b82 */ /* 0x000eb00000000a00 */
[----:B------:R-:W3:Y:S01]  /*0050*/  LDC.64 R6, c[0x0][0x390] ;  /* 0x0000e400ff067b82 */ /* 0x000ee20000000a00 */
[----:B0-----:R-:W-:-:S04]  /*0060*/  IMAD.WIDE.U32 R2, R9, 0x4, R2 ;  /* 0x0000000409027825 */ /* 0x001fc800078e0002 */
[C---:B--2---:R-:W-:Y:S02]  /*0070*/  IMAD.WIDE.U32 R4, R9.reuse, 0x4, R4 ;  /* 0x0000000409047825 */ /* 0x044fe400078e0004 */
[----:B-1----:R-:W2:Y:S04]  /*0080*/  LDG.E R2, desc[UR4][R2.64] ;  /* 0x0000000402027981 */ /* 0x002ea8000c1e1900 */
[----:B------:R-:W2:Y:S01]  /*0090*/  LDG.E R5, desc[UR4][R4.64] ;  /* 0x0000000404057981 */ /* 0x000ea2000c1e1900 */
[----:B---3--:R-:W-:-:S04]  /*00a0*/  IMAD.WIDE.U32 R6, R9, 0x4, R6 ;  /* 0x0000000409067825 */ /* 0x008fc800078e0006 */
[----:B--2---:R-:W-:-:S05]  /*00b0*/  FADD R9, R2, R5 ;  /* 0x0000000502097221 */ /* 0x004fca0000000000 */
[----:B------:R-:W-:Y:S01]  /*00c0*/  STG.E desc[UR4][R6.64], R9 ;  /* 0x0000000906007986 */ /* 0x000fe2000c101904 */
[----:B------:R-:W-:Y:S05]  /*00d0*/  EXIT ;  /* 0x000000000000794d */ /* 0x000fea0003800000 */
.L_x_0:
[----:B------:R-:W-:-:S00]  /*00e0*/  BRA `(.L_x_0) ;  /* 0xfffffffc00fc7947 */ /* 0x000fc0000383ffff */
[----:B------:R-:W-:-:S00]  /*00f0*/  NOP ;  /* 0x0000000000007918 */ /* 0x000fc00000000000 */
        /* <DEDUP_REMOVED lines=8> */
.L_x_1:


//--------------------- .nv.shared.reserved.0     --------------------------
	.section	.nv.shared.reserved.0,"aw",@nobits
	.weak		__nv_reservedSMEM_offset_0_alias
	.size		__nv_reservedSMEM_offset_0_alias, 0, 64
	.other		__nv_reservedSMEM_offset_0_alias,@"STO_CUDA_RESERVED_SHARED STV_DEFAULT"
__nv_reservedSMEM_offset_0_alias:
	.zero		0
	.zero		64


//--------------------- .nv.constant0._Z16sum_array_on_gpuPfS_S_ --------------------------
	.section	.nv.constant0._Z16sum_array_on_gpuPfS_S_,"a",@progbits
	.sectionflags	@""
	.align	4
.nv.constant0._Z16sum_array_on_gpuPfS_S_:
	.zero		920


//--------------------- SYMBOLS --------------------------

	.type		.nv.reservedSmem.offset0,@object
	.size		.nv.reservedSmem.offset0,0x4
